	.headerflags	@"EF_CUDA_TEXMODE_UNIFIED EF_CUDA_64BIT_ADDRESS EF_CUDA_ACCELERATORS EF_CUDA_SM90 EF_CUDA_VIRTUAL_SM(EF_CUDA_SM90)"
	.elftype	@"ET_EXEC"


//--------------------- .nv.info                  --------------------------
	.section	.nv.info,"",@"SHT_CUDA_INFO"
	.align	4


	//----- nvinfo : EIATTR_REGCOUNT
	.align		4
        /*0000*/ 	.byte	0x04, 0x2f
        /*0002*/ 	.short	(.L_3 - .L_2)
	.align		4
.L_2:
        /*0004*/ 	.word	index@(triton_poi_fused__native_batch_norm_legit_no_training_add_convolution_max_pool2d_with_indices_native_batch_norm_backward_relu_19)
        /*0008*/ 	.word	0x00000018


	//----- nvinfo : EIATTR_MIN_STACK_SIZE
	.align		4
.L_3:
        /*000c*/ 	.byte	0x04, 0x12
        /*000e*/ 	.short	(.L_5 - .L_4)
	.align		4
.L_4:
        /*0010*/ 	.word	index@(triton_poi_fused__native_batch_norm_legit_no_training_add_convolution_max_pool2d_with_indices_native_batch_norm_backward_relu_19)
        /*0014*/ 	.word	0x00000000


	//----- nvinfo : EIATTR_FRAME_SIZE
	.align		4
.L_5:
        /*0018*/ 	.byte	0x04, 0x11
        /*001a*/ 	.short	(.L_7 - .L_6)
	.align		4
.L_6:
        /*001c*/ 	.word	index@(triton_poi_fused__native_batch_norm_legit_no_training_add_convolution_max_pool2d_with_indices_native_batch_norm_backward_relu_19)
        /*0020*/ 	.word	0x00000000


	//----- nvinfo : EIATTR_MIN_STACK_SIZE
	.align		4
.L_7:
        /*0024*/ 	.byte	0x04, 0x12
        /*0026*/ 	.short	(.L_9 - .L_8)
	.align		4
.L_8:
        /*0028*/ 	.word	index@(triton_poi_fused__native_batch_norm_legit_no_training_add_convolution_max_pool2d_with_indices_native_batch_norm_backward_relu_19)
        /*002c*/ 	.word	0x00000000
.L_9:


//--------------------- .nv.info.triton_poi_fused__native_batch_norm_legit_no_training_add_convolution_max_pool2d_with_indices_native_batch_norm_backward_relu_19 --------------------------
	.section	.nv.info.triton_poi_fused__native_batch_norm_legit_no_training_add_convolution_max_pool2d_with_indices_native_batch_norm_backward_relu_19,"",@"SHT_CUDA_INFO"
	.sectionflags	@""
	.align	4


	//----- nvinfo : EIATTR_CUDA_API_VERSION
	.align		4
        /*0000*/ 	.byte	0x04, 0x37
        /*0002*/ 	.short	(.L_11 - .L_10)
.L_10:
        /*0004*/ 	.word	0x0000007c


	//----- nvinfo : EIATTR_KPARAM_INFO
	.align		4
.L_11:
        /*0008*/ 	.byte	0x04, 0x17
        /*000a*/ 	.short	(.L_13 - .L_12)
.L_12:
        /*000c*/ 	.word	0x00000000
        /*0010*/ 	.short	0x000a
        /*0012*/ 	.short	0x0050
        /*0014*/ 	.byte	0x00, 0xf0, 0x11, 0x00


	//----- nvinfo : EIATTR_KPARAM_INFO
	.align		4
.L_13:
        /*0018*/ 	.byte	0x04, 0x17
        /*001a*/ 	.short	(.L_15 - .L_14)
.L_14:
        /*001c*/ 	.word	0x00000000
        /*0020*/ 	.short	0x0009
        /*0022*/ 	.short	0x0048
        /*0024*/ 	.byte	0x00, 0xf4, 0x21, 0x00


	//----- nvinfo : EIATTR_KPARAM_INFO
	.align		4
.L_15:
        /*0028*/ 	.byte	0x04, 0x17
        /*002a*/ 	.short	(.L_17 - .L_16)
.L_16:
        /*002c*/ 	.word	0x00000000
        /*0030*/ 	.short	0x0008
        /*0032*/ 	.short	0x0040
        /*0034*/ 	.byte	0x00, 0xf4, 0x21, 0x00


	//----- nvinfo : EIATTR_KPARAM_INFO
	.align		4
.L_17:
        /*0038*/ 	.byte	0x04, 0x17
        /*003a*/ 	.short	(.L_19 - .L_18)
.L_18:
        /*003c*/ 	.word	0x00000000
        /*0040*/ 	.short	0x0007
        /*0042*/ 	.short	0x0038
        /*0044*/ 	.byte	0x00, 0xf4, 0x21, 0x00


	//----- nvinfo : EIATTR_KPARAM_INFO
	.align		4
.L_19:
        /*0048*/ 	.byte	0x04, 0x17
        /*004a*/ 	.short	(.L_21 - .L_20)
.L_20:
        /*004c*/ 	.word	0x00000000
        /*0050*/ 	.short	0x0006
        /*0052*/ 	.short	0x0030
        /*0054*/ 	.byte	0x00, 0xf4, 0x21, 0x00


	//----- nvinfo : EIATTR_KPARAM_INFO
	.align		4
.L_21:
        /*0058*/ 	.byte	0x04, 0x17
        /*005a*/ 	.short	(.L_23 - .L_22)
.L_22:
        /*005c*/ 	.word	0x00000000
        /*0060*/ 	.short	0x0005
        /*0062*/ 	.short	0x0028
        /*0064*/ 	.byte	0x00, 0xf4, 0x21, 0x00


	//----- nvinfo : EIATTR_KPARAM_INFO
	.align		4
.L_23:
        /*0068*/ 	.byte	0x04, 0x17
        /*006a*/ 	.short	(.L_25 - .L_24)
.L_24:
        /*006c*/ 	.word	0x00000000
        /*0070*/ 	.short	0x0004
        /*0072*/ 	.short	0x0020
        /*0074*/ 	.byte	0x00, 0xf4, 0x21, 0x00


	//----- nvinfo : EIATTR_KPARAM_INFO
	.align		4
.L_25:
        /*0078*/ 	.byte	0x04, 0x17
        /*007a*/ 	.short	(.L_27 - .L_26)
.L_26:
        /*007c*/ 	.word	0x00000000
        /*0080*/ 	.short	0x0003
        /*0082*/ 	.short	0x0018
        /*0084*/ 	.byte	0x00, 0xf4, 0x21, 0x00


	//----- nvinfo : EIATTR_KPARAM_INFO
	.align		4
.L_27:
        /*0088*/ 	.byte	0x04, 0x17
        /*008a*/ 	.short	(.L_29 - .L_28)
.L_28:
        /*008c*/ 	.word	0x00000000
        /*0090*/ 	.short	0x0002
        /*0092*/ 	.short	0x0010
        /*0094*/ 	.byte	0x00, 0xf4, 0x21, 0x00


	//----- nvinfo : EIATTR_KPARAM_INFO
	.align		4
.L_29:
        /*0098*/ 	.byte	0x04, 0x17
        /*009a*/ 	.short	(.L_31 - .L_30)
.L_30:
        /*009c*/ 	.word	0x00000000
        /*00a0*/ 	.short	0x0001
        /*00a2*/ 	.short	0x0008
        /*00a4*/ 	.byte	0x00, 0xf4, 0x21, 0x00


	//----- nvinfo : EIATTR_KPARAM_INFO
	.align		4
.L_31:
        /*00a8*/ 	.byte	0x04, 0x17
        /*00aa*/ 	.short	(.L_33 - .L_32)
.L_32:
        /*00ac*/ 	.word	0x00000000
        /*00b0*/ 	.short	0x0000
        /*00b2*/ 	.short	0x0000
        /*00b4*/ 	.byte	0x00, 0xf4, 0x21, 0x00


	//----- nvinfo : EIATTR_SPARSE_MMA_MASK
	.align		4
.L_33:
        /*00b8*/ 	.byte	0x03, 0x50
        /*00ba*/ 	.short	0x0000


	//----- nvinfo : EIATTR_MAXREG_COUNT
	.align		4
        /*00bc*/ 	.byte	0x03, 0x1b
        /*00be*/ 	.short	0x00ff


	//----- nvinfo : EIATTR_EXIT_INSTR_OFFSETS
	.align		4
        /*00c0*/ 	.byte	0x04, 0x1c
        /*00c2*/ 	.short	(.L_35 - .L_34)


	//   ....[0]....
.L_34:
        /*00c4*/ 	.word	0x000007e0


	//----- nvinfo : EIATTR_REQNTID
	.align		4
.L_35:
        /*00c8*/ 	.byte	0x04, 0x10
        /*00ca*/ 	.short	(.L_37 - .L_36)
.L_36:
        /*00cc*/ 	.word	0x00000080
        /*00d0*/ 	.word	0x00000001
        /*00d4*/ 	.word	0x00000001


	//----- nvinfo : EIATTR_CBANK_PARAM_SIZE
	.align		4
.L_37:
        /*00d8*/ 	.byte	0x03, 0x19
        /*00da*/ 	.short	0x0054


	//----- nvinfo : EIATTR_PARAM_CBANK
	.align		4
        /*00dc*/ 	.byte	0x04, 0x0a
        /*00de*/ 	.short	(.L_39 - .L_38)
	.align		4
.L_38:
        /*00e0*/ 	.word	index@(.nv.constant0.triton_poi_fused__native_batch_norm_legit_no_training_add_convolution_max_pool2d_with_indices_native_batch_norm_backward_relu_19)
        /*00e4*/ 	.short	0x0210
        /*00e6*/ 	.short	0x0054


	//----- nvinfo : EIATTR_SW_WAR
	.align		4
.L_39:
        /*00e8*/ 	.byte	0x04, 0x36
        /*00ea*/ 	.short	(.L_41 - .L_40)
.L_40:
        /*00ec*/ 	.word	0x00000008
.L_41:


//--------------------- .nv.callgraph             --------------------------
	.section	.nv.callgraph,"",@"SHT_CUDA_CALLGRAPH"
	.align	4
	.sectionentsize	8
	.align		4
        /*0000*/ 	.word	0x00000000
	.align		4
        /*0004*/ 	.word	0xffffffff
	.align		4
        /*0008*/ 	.word	0x00000000
	.align		4
        /*000c*/ 	.word	0xfffffffe
	.align		4
        /*0010*/ 	.word	0x00000000
	.align		4
        /*0014*/ 	.word	0xfffffffd
	.align		4
        /*0018*/ 	.word	0x00000000
	.align		4
        /*001c*/ 	.word	0xfffffffc


//--------------------- .nv.constant4             --------------------------
	.section	.nv.constant4,"a",@progbits
	.align	8
	.align		8
.nv.constant4:
        /*0000*/ 	.dword	_$_str
	.align		8
        /*0008*/ 	.dword	_$_str_$_2


//--------------------- .text.triton_poi_fused__native_batch_norm_legit_no_training_add_convolution_max_pool2d_with_indices_native_batch_norm_backward_relu_19 --------------------------
	.section	.text.triton_poi_fused__native_batch_norm_legit_no_training_add_convolution_max_pool2d_with_indices_native_batch_norm_backward_relu_19,"ax",@progbits
	.align	128
        .global         triton_poi_fused__native_batch_norm_legit_no_training_add_convolution_max_pool2d_with_indices_native_batch_norm_backward_relu_19
        .type           triton_poi_fused__native_batch_norm_legit_no_training_add_convolution_max_pool2d_with_indices_native_batch_norm_backward_relu_19,@function
        .size           triton_poi_fused__native_batch_norm_legit_no_training_add_convolution_max_pool2d_with_indices_native_batch_norm_backward_relu_19,(.L_x_1 - triton_poi_fused__native_batch_norm_legit_no_training_add_convolution_max_pool2d_with_indices_native_batch_norm_backward_relu_19)
        .other          triton_poi_fused__native_batch_norm_legit_no_training_add_convolution_max_pool2d_with_indices_native_batch_norm_backward_relu_19,@"STO_CUDA_ENTRY STV_DEFAULT"
triton_poi_fused__native_batch_norm_legit_no_training_add_convolution_max_pool2d_with_indices_native_batch_norm_backward_relu_19:
.text.triton_poi_fused__native_batch_norm_legit_no_training_add_convolution_max_pool2d_with_indices_native_batch_norm_backward_relu_19:
[----:B------:R-:W-:Y:S01]  /*0000*/  LDC R1, c[0x0][0x28] ;  /* 0x00000a00ff017b82 */ /* 0x000fe20000000800 */
[----:B------:R-:W1:Y:S07]  /*0010*/  S2R R0, SR_TID.X ;  /* 0x0000000000007919 */ /* 0x000e6e0000002100 */
[----:B------:R-:W2:Y:S01]  /*0020*/  LDC.64 R4, c[0x0][0x218] ;  /* 0x00008600ff047b82 */ /* 0x000ea20000000a00 */
[----:B------:R-:W-:Y:S01]  /*0030*/  ULDC.64 UR4, c[0x0][0x208] ;  /* 0x0000820000047ab9 */ /* 0x000fe20000000a00 */
[----:B------:R-:W-:Y:S01]  /*0040*/  ULDC.64 UR6, c[0x0][0x248] ;  /* 0x0000920000067ab9 */ /* 0x000fe20000000a00 */
[----:B------:R-:W3:Y:S01]  /*0050*/  S2R R7, SR_CTAID.X ;  /* 0x0000000000077919 */ /* 0x000ee20000002500 */
[----:B-1----:R-:W-:Y:S01]  /*0060*/  IMAD.SHL.U32 R0, R0, 0x2, RZ ;  /* 0x0000000200007824 */ /* 0x002fe200078e00ff */
[----:B---3--:R-:W-:-:S04]  /*0070*/  SHF.R.S32.HI R9, RZ, 0x17, R7 ;  /* 0x00000017ff097819 */ /* 0x008fc80000011407 */
[----:B------:R-:W-:Y:S02]  /*0080*/  LOP3.LUT R0, R0, 0xfe, RZ, 0xc0, !PT ;  /* 0x000000fe00007812 */ /* 0x000fe400078ec0ff */
[----:B------:R-:W-:-:S03]  /*0090*/  SGXT R9, R9, 0x1 ;  /* 0x000000010909781a */ /* 0x000fc60000000200 */
[----:B------:R-:W-:-:S04]  /*00a0*/  IMAD R0, R7, 0x100, R0 ;  /* 0x0000010007007824 */ /* 0x000fc800078e0200 */
[----:B------:R-:W-:Y:S01]  /*00b0*/  VIADD R6, R0, 0x1 ;  /* 0x0000000100067836 */ /* 0x000fe20000000000 */
[----:B------:R-:W-:Y:S02]  /*00c0*/  SHF.R.S32.HI R3, RZ, 0x1f, R0 ;  /* 0x0000001fff037819 */ /* 0x000fe40000011400 */
[-C--:B------:R-:W-:Y:S02]  /*00d0*/  LEA.HI R11, R9, R0.reuse, RZ, 0x6 ;  /* 0x00000000090b7211 */ /* 0x080fe400078f30ff */
[----:B------:R-:W-:Y:S02]  /*00e0*/  LEA.HI R3, R3, R0, RZ, 0x3 ;  /* 0x0000000003037211 */ /* 0x000fe400078f18ff */
[----:B------:R-:W-:Y:S02]  /*00f0*/  LEA.HI R2, R9, R6, RZ, 0x3 ;  /* 0x0000000609027211 */ /* 0x000fe400078f18ff */
[C---:B------:R-:W-:Y:S01]  /*0100*/  LOP3.LUT R7, R3.reuse, 0x7ffffff8, RZ, 0xc0, !PT ;  /* 0x7ffffff803077812 */ /* 0x040fe200078ec0ff */
[----:B------:R-:W-:-:S04]  /*0110*/  IMAD.SHL.U32 R3, R3, 0x4, RZ ;  /* 0x0000000403037824 */ /* 0x000fc800078e00ff */
[----:B------:R-:W-:Y:S01]  /*0120*/  IMAD.IADD R7, R0, 0x1, -R7 ;  /* 0x0000000100077824 */ /* 0x000fe200078e0a07 */
[----:B------:R-:W-:-:S05]  /*0130*/  LOP3.LUT R14, R3, 0xffffffe0, RZ, 0xc0, !PT ;  /* 0xffffffe0030e7812 */ /* 0x000fca00078ec0ff */
[----:B------:R-:W-:Y:S01]  /*0140*/  IMAD R15, R7, 0x2, R14 ;  /* 0x00000002070f7824 */ /* 0x000fe200078e020e */
[----:B------:R-:W-:-:S03]  /*0150*/  LOP3.LUT R7, R2, 0x7ffffff8, RZ, 0xc0, !PT ;  /* 0x7ffffff802077812 */ /* 0x000fc600078ec0ff */
[----:B--2---:R-:W-:-:S04]  /*0160*/  IMAD.WIDE R2, R15, 0x4, R4 ;  /* 0x000000040f027825 */ /* 0x004fc800078e0204 */
[----:B------:R-:W-:Y:S01]  /*0170*/  IMAD.IADD R10, R6, 0x1, -R7 ;  /* 0x00000001060a7824 */ /* 0x000fe200078e0a07 */
[----:B------:R-:W2:Y:S01]  /*0180*/  LDG.E.EL R8, desc[UR4][R2.64] ;  /* 0x0000000402087981 */ /* 0x000ea2000c2e1900 */
[----:B------:R-:W1:Y:S01]  /*0190*/  LDC.64 R6, c[0x0][0x230] ;  /* 0x00008c00ff067b82 */ /* 0x000e620000000a00 */
[----:B------:R-:W-:Y:S01]  /*01a0*/  VIADD R17, R15, 0x10 ;  /* 0x000000100f117836 */ /* 0x000fe20000000000 */
[--C-:B------:R-:W-:Y:S01]  /*01b0*/  SHF.R.S32.HI R13, RZ, 0x6, R11.reuse ;  /* 0x00000006ff0d7819 */ /* 0x100fe2000001140b */
[----:B------:R3:W2:Y:S01]  /*01c0*/  LDG.E.EL R9, desc[UR4][R2.64+0x4] ;  /* 0x0000040402097981 */ /* 0x0006a2000c2e1900 */
[----:B------:R-:W-:Y:S01]  /*01d0*/  SHF.R.S32.HI R12, RZ, 0x1f, R11 ;  /* 0x0000001fff0c7819 */ /* 0x000fe2000001140b */
[----:B------:R-:W-:-:S04]  /*01e0*/  IMAD.WIDE R16, R17, 0x4, R4 ;  /* 0x0000000411107825 */ /* 0x000fc800078e0204 */
[----:B------:R-:W-:Y:S01]  /*01f0*/  IMAD R21, R10, 0x2, R14 ;  /* 0x000000020a157824 */ /* 0x000fe200078e020e */
[----:B------:R-:W-:Y:S01]  /*0200*/  LEA.HI R10, R12, R13, RZ, 0x8 ;  /* 0x0000000d0c0a7211 */ /* 0x000fe200078f40ff */
[----:B------:R-:W-:Y:S01]  /*0210*/  VIADD R11, R15, 0x11 ;  /* 0x000000110f0b7836 */ /* 0x000fe20000000000 */
[----:B------:R4:W5:Y:S01]  /*0220*/  LDG.E.EL R12, desc[UR4][R16.64] ;  /* 0x00000004100c7981 */ /* 0x000962000c2e1900 */
[----:B------:R-:W-:Y:S01]  /*0230*/  IMAD.WIDE R14, R21, 0x4, R4 ;  /* 0x00000004150e7825 */ /* 0x000fe200078e0204 */
[----:B------:R-:W-:-:S03]  /*0240*/  LOP3.LUT R18, R10, 0xffffff00, RZ, 0xc0, !PT ;  /* 0xffffff000a127812 */ /* 0x000fc600078ec0ff */
[----:B------:R-:W-:Y:S01]  /*0250*/  IMAD.WIDE R10, R11, 0x4, R4 ;  /* 0x000000040b0a7825 */ /* 0x000fe200078e0204 */
[----:B------:R-:W5:Y:S03]  /*0260*/  LDG.E.EL R20, desc[UR4][R14.64+0x4] ;  /* 0x000004040e147981 */ /* 0x000f66000c2e1900 */
[----:B------:R-:W-:Y:S01]  /*0270*/  VIADD R19, R21, 0x10 ;  /* 0x0000001015137836 */ /* 0x000fe20000000000 */
[----:B------:R1:W5:Y:S01]  /*0280*/  LDG.E.EL R3, desc[UR4][R10.64] ;  /* 0x000000040a037981 */ /* 0x000362000c2e1900 */
[----:B---3--:R-:W-:Y:S01]  /*0290*/  IMAD.IADD R2, R13, 0x1, -R18 ;  /* 0x000000010d027824 */ /* 0x008fe200078e0a12 */
[----:B----4-:R-:W3:Y:S02]  /*02a0*/  LDC.64 R16, c[0x0][0x220] ;  /* 0x00008800ff107b82 */ /* 0x010ee40000000a00 */
[----:B------:R4:W5:Y:S01]  /*02b0*/  LDG.E.EL R13, desc[UR4][R14.64] ;  /* 0x000000040e0d7981 */ /* 0x000962000c2e1900 */
[----:B------:R-:W-:-:S04]  /*02c0*/  IMAD.WIDE R18, R19, 0x4, R4 ;  /* 0x0000000413127825 */ /* 0x000fc800078e0204 */
[----:B-1----:R-:W-:Y:S01]  /*02d0*/  IMAD.WIDE R6, R2, 0x4, R6 ;  /* 0x0000000402067825 */ /* 0x002fe200078e0206 */
[----:B------:R-:W1:Y:S01]  /*02e0*/  LDC.64 R10, c[0x0][0x238] ;  /* 0x00008e00ff0a7b82 */ /* 0x000e620000000a00 */
[----:B------:R-:W5:Y:S02]  /*02f0*/  LDG.E.EL R19, desc[UR4][R18.64] ;  /* 0x0000000412137981 */ /* 0x000f64000c2e1900 */
[----:B------:R-:W-:Y:S02]  /*0300*/  VIADD R21, R21, 0x11 ;  /* 0x0000001115157836 */ /* 0x000fe40000000000 */
[----:B------:R-:W5:Y:S02]  /*0310*/  LDG.E.EL R6, desc[UR4][R6.64] ;  /* 0x0000000406067981 */ /* 0x000f64000c2e1900 */
[----:B------:R-:W-:Y:S01]  /*0320*/  IMAD.WIDE R4, R21, 0x4, R4 ;  /* 0x0000000415047825 */ /* 0x000fe200078e0204 */
[----:B0---4-:R-:W0:Y:S05]  /*0330*/  LDC.64 R14, c[0x0][0x228] ;  /* 0x00008a00ff0e7b82 */ /* 0x011e2a0000000a00 */
[----:B------:R4:W5:Y:S02]  /*0340*/  LDG.E.EL R4, desc[UR4][R4.64] ;  /* 0x0000000404047981 */ /* 0x000964000c2e1900 */
[----:B----4-:R-:W-:-:S02]  /*0350*/  IMAD.MOV.U32 R5, RZ, RZ, 0x3e800000 ;  /* 0x3e800000ff057424 */ /* 0x010fc400078e00ff */
[----:B---3--:R-:W-:-:S06]  /*0360*/  IMAD.WIDE R16, R2, 0x4, R16 ;  /* 0x0000000402107825 */ /* 0x008fcc00078e0210 */
[----:B------:R-:W3:Y:S01]  /*0370*/  LDG.E.EL R16, desc[UR4][R16.64] ;  /* 0x0000000410107981 */ /* 0x000ee2000c2e1900 */
[----:B0-----:R-:W-:-:S04]  /*0380*/  IMAD.WIDE R14, R2, 0x4, R14 ;  /* 0x00000004020e7825 */ /* 0x001fc800078e020e */
[----:B-1----:R-:W-:Y:S01]  /*0390*/  IMAD.WIDE R10, R2, 0x4, R10 ;  /* 0x00000004020a7825 */ /* 0x002fe200078e020a */
[C---:B--2---:R-:W-:Y:S02]  /*03a0*/  FSETP.GT.AND P1, PT, R9.reuse, R8, PT ;  /* 0x000000080900720b */ /* 0x044fe40003f24000 */
[----:B------:R-:W-:Y:S02]  /*03b0*/  FSETP.NAN.AND P0, PT, R9, R9, PT ;  /* 0x000000090900720b */ /* 0x000fe40003f08000 */
[----:B-----5:R-:W-:-:S09]  /*03c0*/  FSETP.NAN.AND P2, PT, R12, R12, PT ;  /* 0x0000000c0c00720b */ /* 0x020fd20003f48000 */
[----:B------:R-:W-:Y:S02]  /*03d0*/  @!P1 SEL R9, R9, R8, P0 ;  /* 0x0000000809099207 */ /* 0x000fe40000000000 */
[----:B------:R-:W-:Y:S02]  /*03e0*/  P2R R7, PR, RZ, 0x2 ;  /* 0x00000002ff077803 */ /* 0x000fe40000000000 */
[----:B------:R-:W-:Y:S02]  /*03f0*/  FSETP.GEU.AND P1, PT, R9, R12, PT ;  /* 0x0000000c0900720b */ /* 0x000fe40003f2e000 */
[----:B------:R-:W-:Y:S02]  /*0400*/  FSETP.NAN.AND P3, PT, R3, R3, PT ;  /* 0x000000030300720b */ /* 0x000fe40003f68000 */
[----:B------:R-:W-:Y:S02]  /*0410*/  FSETP.GT.AND P0, PT, R20, R13, PT ;  /* 0x0000000d1400720b */ /* 0x000fe40003f04000 */
[----:B------:R-:W-:-:S02]  /*0420*/  @!P2 SEL R12, R12, R9, !P1 ;  /* 0x000000090c0ca207 */ /* 0x000fc40004800000 */
[----:B------:R-:W-:Y:S01]  /*0430*/  FSETP.NAN.AND P5, PT, R20, R20, PT ;  /* 0x000000141400720b */ /* 0x000fe20003fa8000 */
[----:B------:R-:W0:Y:S01]  /*0440*/  LDC.64 R8, c[0x0][0x240] ;  /* 0x00009000ff087b82 */ /* 0x000e220000000a00 */
[----:B------:R-:W-:Y:S02]  /*0450*/  FSETP.NAN.AND P4, PT, R19, R19, PT ;  /* 0x000000131300720b */ /* 0x000fe40003f88000 */
[----:B------:R-:W-:Y:S01]  /*0460*/  FSETP.GEU.AND P2, PT, R12, R3, PT ;  /* 0x000000030c00720b */ /* 0x000fe20003f4e000 */
[----:B------:R-:W-:-:S04]  /*0470*/  FADD R6, R6, 9.9999997473787516356e-06 ;  /* 0x3727c5ac06067421 */ /* 0x000fc80000000000 */
[----:B------:R-:W-:Y:S02]  /*0480*/  @!P0 SEL R20, R20, R13, P5 ;  /* 0x0000000d14148207 */ /* 0x000fe40002800000 */
[----:B------:R-:W-:Y:S01]  /*0490*/  @!P3 FSEL R3, R3, R12, !P2 ;  /* 0x0000000c0303b208 */ /* 0x000fe20005000000 */
[----:B------:R-:W2:Y:S01]  /*04a0*/  LDG.E.EL R13, desc[UR4][R14.64] ;  /* 0x000000040e0d7981 */ /* 0x000ea2000c2e1900 */
[----:B------:R-:W1:Y:S01]  /*04b0*/  MUFU.SQRT R12, R6 ;  /* 0x00000006000c7308 */ /* 0x000e620000002000 */
[----:B------:R-:W-:Y:S02]  /*04c0*/  FSETP.GEU.AND P3, PT, R20, R19, PT ;  /* 0x000000131400720b */ /* 0x000fe40003f6e000 */
[----:B------:R-:W-:Y:S02]  /*04d0*/  FSETP.NAN.AND P5, PT, R4, R4, PT ;  /* 0x000000040400720b */ /* 0x000fe40003fa8000 */
[----:B------:R-:W-:-:S04]  /*04e0*/  @!P4 SEL R19, R19, R20, !P3 ;  /* 0x000000141313c207 */ /* 0x000fc80005800000 */
[----:B------:R-:W-:-:S07]  /*04f0*/  FSETP.GEU.AND P4, PT, R19, R4, PT ;  /* 0x000000041300720b */ /* 0x000fce0003f8e000 */
[----:B------:R-:W-:Y:S02]  /*0500*/  @!P5 FSEL R4, R4, R19, !P4 ;  /* 0x000000130404d208 */ /* 0x000fe40006000000 */
[C---:B-1----:R-:W-:Y:S02]  /*0510*/  FSETP.GT.AND P5, PT, R12.reuse, 8.50705917302346158658e+37, PT ;  /* 0x7e8000000c00780b */ /* 0x042fe40003fa4000 */
[----:B------:R-:W-:Y:S02]  /*0520*/  FSETP.GEU.AND P6, PT, R12, 1.175494350822287508e-38, PT ;  /* 0x008000000c00780b */ /* 0x000fe40003fce000 */
[----:B------:R-:W-:-:S09]  /*0530*/  FSEL R5, R5, 1, P5 ;  /* 0x3f80000005057808 */ /* 0x000fd20002800000 */
[----:B------:R-:W-:Y:S01]  /*0540*/  @P5 FMUL R12, R12, 0.25 ;  /* 0x3e8000000c0c5820 */ /* 0x000fe20000400000 */
[----:B------:R-:W-:Y:S02]  /*0550*/  ISETP.NE.AND P5, PT, R7, RZ, PT ;  /* 0x000000ff0700720c */ /* 0x000fe40003fa5270 */
[----:B------:R-:W1:Y:S01]  /*0560*/  LDC.64 R6, c[0x0][0x210] ;  /* 0x00008400ff067b82 */ /* 0x000e620000000a00 */
[----:B0-----:R-:W-:Y:S02]  /*0570*/  IMAD.WIDE R18, R2, 0x4, R8 ;  /* 0x0000000402127825 */ /* 0x001fe400078e0208 */
[----:B------:R0:W4:Y:S04]  /*0580*/  LDG.E.EL R8, desc[UR4][R10.64] ;  /* 0x000000040a087981 */ /* 0x000128000c2e1900 */
[----:B------:R-:W4:Y:S01]  /*0590*/  LDG.E.EL R9, desc[UR4][R18.64] ;  /* 0x0000000412097981 */ /* 0x000f22000c2e1900 */
[----:B-1----:R-:W-:-:S06]  /*05a0*/  IMAD.WIDE R6, R0, 0x4, R6 ;  /* 0x0000000400067825 */ /* 0x002fcc00078e0206 */
[----:B------:R-:W3:Y:S01]  /*05b0*/  LDG.E.64 R6, desc[UR4][R6.64] ;  /* 0x0000000406067981 */ /* 0x000ee2000c1e1b00 */
[----:B------:R-:W-:-:S06]  /*05c0*/  @!P6 FMUL R12, R12, 16777216 ;  /* 0x4b8000000c0ce820 */ /* 0x000fcc0000400000 */
[----:B------:R-:W1:Y:S01]  /*05d0*/  MUFU.RCP R12, R12 ;  /* 0x0000000c000c7308 */ /* 0x000e620000001000 */
[----:B------:R-:W-:Y:S01]  /*05e0*/  @!P6 FMUL R5, R5, 16777216 ;  /* 0x4b8000000505e820 */ /* 0x000fe20000400000 */
[----:B0-----:R-:W-:Y:S02]  /*05f0*/  SEL R10, RZ, 0x1, !P5 ;  /* 0x00000001ff0a7807 */ /* 0x001fe40006800000 */
[----:B------:R-:W-:Y:S02]  /*0600*/  SEL R11, RZ, 0x1, !P0 ;  /* 0x00000001ff0b7807 */ /* 0x000fe40004000000 */
[----:B------:R-:W-:Y:S01]  /*0610*/  SEL R10, R10, 0x2, P1 ;  /* 0x000000020a0a7807 */ /* 0x000fe20000800000 */
[----:B-1----:R-:W-:Y:S01]  /*0620*/  FMUL R15, R12, R5 ;  /* 0x000000050c0f7220 */ /* 0x002fe20000400000 */
[----:B------:R-:W-:Y:S02]  /*0630*/  SEL R11, R11, 0x2, P3 ;  /* 0x000000020b0b7807 */ /* 0x000fe40001800000 */
[----:B------:R-:W-:-:S02]  /*0640*/  SEL R10, R10, 0x3, P2 ;  /* 0x000000030a0a7807 */ /* 0x000fc40001000000 */
[----:B------:R-:W-:-:S05]  /*0650*/  SEL R11, R11, 0x3, P4 ;  /* 0x000000030b0b7807 */ /* 0x000fca0002000000 */
[----:B------:R-:W-:Y:S02]  /*0660*/  IMAD R11, R11, 0x100, R10 ;  /* 0x000001000b0b7824 */ /* 0x000fe400078e020a */
[--C-:B---3--:R-:W-:Y:S01]  /*0670*/  FADD R2, R6, R16.reuse ;  /* 0x0000001006027221 */ /* 0x108fe20000000000 */
[----:B------:R-:W-:Y:S02]  /*0680*/  FADD R17, R7, R16 ;  /* 0x0000001007117221 */ /* 0x000fe40000000000 */
[----:B------:R-:W0:Y:S01]  /*0690*/  LDC.64 R6, c[0x0][0x250] ;  /* 0x00009400ff067b82 */ /* 0x000e220000000a00 */
[----:B------:R-:W-:Y:S01]  /*06a0*/  FADD R16, R2, R3 ;  /* 0x0000000302107221 */ /* 0x000fe20000000000 */
[----:B------:R-:W-:-:S06]  /*06b0*/  FADD R14, R17, R4 ;  /* 0x00000004110e7221 */ /* 0x000fcc0000000000 */
[----:B------:R-:W1:Y:S01]  /*06c0*/  LDC.64 R2, c[0x0][0x258] ;  /* 0x00009600ff027b82 */ /* 0x000e620000000a00 */
[C---:B--2---:R-:W-:Y:S01]  /*06d0*/  FADD R4, -R13.reuse, R16 ;  /* 0x000000100d047221 */ /* 0x044fe20000000100 */
[----:B------:R-:W-:-:S03]  /*06e0*/  FADD R5, -R13, R14 ;  /* 0x0000000e0d057221 */ /* 0x000fc60000000100 */
[-C--:B------:R-:W-:Y:S01]  /*06f0*/  FMUL R12, R4, R15.reuse ;  /* 0x0000000f040c7220 */ /* 0x080fe20000400000 */
[----:B------:R-:W-:-:S03]  /*0700*/  FMUL R14, R5, R15 ;  /* 0x0000000f050e7220 */ /* 0x000fc60000400000 */
[C-C-:B----4-:R-:W-:Y:S01]  /*0710*/  FFMA R12, R8.reuse, R12, R9.reuse ;  /* 0x0000000c080c7223 */ /* 0x150fe20000000009 */
[----:B------:R-:W-:Y:S01]  /*0720*/  FFMA R14, R8, R14, R9 ;  /* 0x0000000e080e7223 */ /* 0x000fe20000000009 */
[----:B------:R-:W-:-:S03]  /*0730*/  IADD3 R8, P2, R0, UR6, RZ ;  /* 0x0000000600087c10 */ /* 0x000fc6000ff5e0ff */
[----:B------:R-:W-:Y:S02]  /*0740*/  FSETP.GEU.AND P0, PT, R12, RZ, PT ;  /* 0x000000ff0c00720b */ /* 0x000fe40003f0e000 */
[----:B------:R-:W-:Y:S01]  /*0750*/  FSETP.GEU.AND P1, PT, R14, RZ, PT ;  /* 0x000000ff0e00720b */ /* 0x000fe20003f2e000 */
[C---:B0-----:R-:W-:Y:S01]  /*0760*/  IMAD.WIDE R6, R0.reuse, 0x4, R6 ;  /* 0x0000000400067825 */ /* 0x041fe200078e0206 */
[----:B------:R-:W-:Y:S02]  /*0770*/  LEA.HI.X.SX32 R9, R0, UR7, 0x1, P2 ;  /* 0x0000000700097c11 */ /* 0x000fe400090f0eff */
[----:B------:R-:W-:Y:S02]  /*0780*/  FSEL R12, R12, RZ, P0 ;  /* 0x000000ff0c0c7208 */ /* 0x000fe40000000000 */
[----:B------:R-:W-:Y:S01]  /*0790*/  FSEL R13, R14, RZ, P1 ;  /* 0x000000ff0e0d7208 */ /* 0x000fe20000800000 */
[----:B-1----:R-:W-:Y:S01]  /*07a0*/  IMAD.WIDE R2, R0, 0x4, R2 ;  /* 0x0000000400027825 */ /* 0x002fe200078e0202 */
[----:B------:R-:W-:Y:S04]  /*07b0*/  STG.E.U16 desc[UR4][R8.64], R11 ;  /* 0x0000000b08007986 */ /* 0x000fe8000c101504 */
[----:B------:R-:W-:Y:S04]  /*07c0*/  STG.E.64 desc[UR4][R6.64], R12 ;  /* 0x0000000c06007986 */ /* 0x000fe8000c101b04 */
[----:B------:R-:W-:Y:S01]  /*07d0*/  STG.E.64 desc[UR4][R2.64], R4 ;  /* 0x0000000402007986 */ /* 0x000fe2000c101b04 */
[----:B------:R-:W-:Y:S05]  /*07e0*/  EXIT ;  /* 0x000000000000794d */ /* 0x000fea0003800000 */
.L_x_0:
[----:B------:R-:W-:-:S00]  /*07f0*/  BRA `(.L_x_0) ;  /* 0xfffffffc00fc7947 */ /* 0x000fc0000383ffff */
[----:B------:R-:W-:-:S00]  /*0800*/  NOP ;  /* 0x0000000000007918 */ /* 0x000fc00000000000 */
[----:B------:R-:W-:-:S00]  /*0810*/  NOP ;  /* 0x0000000000007918 */ /* 0x000fc00000000000 */
[----:B------:R-:W-:-:S00]  /*0820*/  NOP ;  /* 0x0000000000007918 */ /* 0x000fc00000000000 */
[----:B------:R-:W-:-:S00]  /*0830*/  NOP ;  /* 0x0000000000007918 */ /* 0x000fc00000000000 */
[----:B------:R-:W-:-:S00]  /*0840*/  NOP ;  /* 0x0000000000007918 */ /* 0x000fc00000000000 */
[----:B------:R-:W-:-:S00]  /*0850*/  NOP ;  /* 0x0000000000007918 */ /* 0x000fc00000000000 */
[----:B------:R-:W-:-:S00]  /*0860*/  NOP ;  /* 0x0000000000007918 */ /* 0x000fc00000000000 */
[----:B------:R-:W-:-:S00]  /*0870*/  NOP ;  /* 0x0000000000007918 */ /* 0x000fc00000000000 */
.L_x_1:


//--------------------- .nv.global.init           --------------------------
	.section	.nv.global.init,"aw",@progbits
.nv.global.init:
	.type		_$_str,@object
	.size		_$_str,(_$_str_$_2 - _$_str)
_$_str:
        /*0000*/ 	.byte	0x5f, 0x5f, 0x43, 0x55, 0x44, 0x41, 0x5f, 0x46, 0x54, 0x5a, 0x00
	.type		_$_str_$_2,@object
	.size		_$_str_$_2,(.L_1 - _$_str_$_2)
_$_str_$_2:
        /*000b*/ 	.byte	0x5f, 0x5f, 0x43, 0x55, 0x44, 0x41, 0x5f, 0x50, 0x52, 0x45, 0x43, 0x5f, 0x53, 0x51, 0x52, 0x54
        /*001b*/ 	.byte	0x00
.L_1:


//--------------------- .nv.constant0.triton_poi_fused__native_batch_norm_legit_no_training_add_convolution_max_pool2d_with_indices_native_batch_norm_backward_relu_19 --------------------------
	.section	.nv.constant0.triton_poi_fused__native_batch_norm_legit_no_training_add_convolution_max_pool2d_with_indices_native_batch_norm_backward_relu_19,"a",@progbits
	.sectionflags	@""
	.align	4
.nv.constant0.triton_poi_fused__native_batch_norm_legit_no_training_add_convolution_max_pool2d_with_indices_native_batch_norm_backward_relu_19:
	.zero		612
